//
// Generated by NVIDIA NVVM Compiler
//
// Compiler Build ID: CL-36424714
// Cuda compilation tools, release 13.0, V13.0.88
// Based on NVVM 20.0.0
//

.version 9.0
.target sm_100
.address_size 64

	// .globl	_Z10estimatePIPfif

.visible .entry _Z10estimatePIPfif(
	.param .u64 .ptr .align 1 _Z10estimatePIPfif_param_0,
	.param .u32 _Z10estimatePIPfif_param_1,
	.param .f32 _Z10estimatePIPfif_param_2
)
{
	.reg .pred 	%p<2>;
	.reg .b32 	%r<5>;
	.reg .b32 	%f<11>;
	.reg .b64 	%rd<3>;

	ld.param.u64 	%rd1, [_Z10estimatePIPfif_param_0];
	ld.param.f32 	%f2, [_Z10estimatePIPfif_param_2];
	mov.u32 	%r1, %ctaid.x;
	mov.u32 	%r2, %ntid.x;
	mov.u32 	%r3, %tid.x;
	mad.lo.s32 	%r4, %r1, %r2, %r3;
	cvt.rn.f32.s32 	%f3, %r4;
	add.f32 	%f4, %f3, 0f3F000000;
	mul.f32 	%f1, %f4, %f2;
	setp.geu.f32 	%p1, %f1, 0f3F800000;
	@%p1 bra 	$L__BB0_2;
	cvta.to.global.u64 	%rd2, %rd1;
	mul.f32 	%f5, %f1, %f1;
	mov.f32 	%f6, 0f3F800000;
	sub.f32 	%f7, %f6, %f5;
	sqrt.rn.f32 	%f8, %f7;
	mul.f32 	%f9, %f2, %f8;
	atom.global.add.f32 	%f10, [%rd2], %f9;
$L__BB0_2:
	ret;

}


// ===== COMPILED SASS (sm_100) =====

	.target	sm_100

	.elftype	@"ET_EXEC"


//--------------------- .note.nv.tkinfo           --------------------------
	.section	.note.nv.tkinfo,"",@"SHT_NOTE"
	.sectionflags	@"SHF_NOTE_NV_TKINFO"
	.tkinfo
        /*0018*/ 	.word	0x00000002
        /*0030*/ 	.string	""
        /*0030*/ 	.string	"ptxas"
        /*0030*/ 	.string	"Cuda compilation tools, release 13.0, V13.0.88"
        /*0030*/ 	.string	"Build cuda_13.0.r13.0/compiler.36424714_0"
        /*0030*/ 	.string	"-arch sm_100 -m 64 "



//--------------------- .note.nv.cuinfo           --------------------------
	.section	.note.nv.cuinfo,"",@"SHT_NOTE"
	.sectionflags	@"SHF_NOTE_NV_CUINFO"
        /*0018*/ 	.short	0x0002
        /*001a*/ 	.short	0x0064
        /*001c*/ 	.short	0x0082
	.zero		2


//--------------------- .nv.info                  --------------------------
	.section	.nv.info,"",@"SHT_CUDA_INFO"
	.align	4


	//----- nvinfo : EIATTR_REGCOUNT
	.align		4
        /*0000*/ 	.byte	0x04, 0x2f
        /*0002*/ 	.short	(.L_1 - .L_0)
	.align		4
.L_0:
        /*0004*/ 	.word	index@(_Z10estimatePIPfif)
        /*0008*/ 	.word	0x0000000a


	//----- nvinfo : EIATTR_FRAME_SIZE
	.align		4
.L_1:
        /*000c*/ 	.byte	0x04, 0x11
        /*000e*/ 	.short	(.L_3 - .L_2)
	.align		4
.L_2:
        /*0010*/ 	.word	index@($__internal_0_$__cuda_sm20_sqrt_rn_f32_slowpath)
        /*0014*/ 	.word	0x00000000


	//----- nvinfo : EIATTR_FRAME_SIZE
	.align		4
.L_3:
        /*0018*/ 	.byte	0x04, 0x11
        /*001a*/ 	.short	(.L_5 - .L_4)
	.align		4
.L_4:
        /*001c*/ 	.word	index@(_Z10estimatePIPfif)
        /*0020*/ 	.word	0x00000000


	//----- nvinfo : EIATTR_MIN_STACK_SIZE
	.align		4
.L_5:
        /*0024*/ 	.byte	0x04, 0x12
        /*0026*/ 	.short	(.L_7 - .L_6)
	.align		4
.L_6:
        /*0028*/ 	.word	index@(_Z10estimatePIPfif)
        /*002c*/ 	.word	0x00000000
.L_7:


//--------------------- .nv.compat                --------------------------
	.section	.nv.compat,"",@"SHT_CUDA_COMPAT_INFO"
	.align	4
        /*0000*/ 	.byte	0x02, 0x09, 0x00, 0x00, 0x02, 0x02, 0x01, 0x00, 0x02, 0x05, 0x05, 0x00, 0x03, 0x07, 0x01, 0x01
        /*0010*/ 	.byte	0x02, 0x03, 0x00, 0x00, 0x02, 0x06, 0x01, 0x00, 0x04, 0x0b, 0x08, 0x00, 0x01, 0x00, 0x00, 0x00
        /*0020*/ 	.byte	0x00, 0x00, 0x00, 0x00


//--------------------- .nv.info._Z10estimatePIPfif --------------------------
	.section	.nv.info._Z10estimatePIPfif,"",@"SHT_CUDA_INFO"
	.sectionflags	@""
	.align	4


	//----- nvinfo : EIATTR_CUDA_API_VERSION
	.align		4
        /*0000*/ 	.byte	0x04, 0x37
        /*0002*/ 	.short	(.L_9 - .L_8)
.L_8:
        /*0004*/ 	.word	0x00000082


	//----- nvinfo : EIATTR_KPARAM_INFO
	.align		4
.L_9:
        /*0008*/ 	.byte	0x04, 0x17
        /*000a*/ 	.short	(.L_11 - .L_10)
.L_10:
        /*000c*/ 	.word	0x00000000
        /*0010*/ 	.short	0x0002
        /*0012*/ 	.short	0x000c
        /*0014*/ 	.byte	0x00, 0xf0, 0x11, 0x00


	//----- nvinfo : EIATTR_KPARAM_INFO
	.align		4
.L_11:
        /*0018*/ 	.byte	0x04, 0x17
        /*001a*/ 	.short	(.L_13 - .L_12)
.L_12:
        /*001c*/ 	.word	0x00000000
        /*0020*/ 	.short	0x0001
        /*0022*/ 	.short	0x0008
        /*0024*/ 	.byte	0x00, 0xf0, 0x11, 0x00


	//----- nvinfo : EIATTR_KPARAM_INFO
	.align		4
.L_13:
        /*0028*/ 	.byte	0x04, 0x17
        /*002a*/ 	.short	(.L_15 - .L_14)
.L_14:
        /*002c*/ 	.word	0x00000000
        /*0030*/ 	.short	0x0000
        /*0032*/ 	.short	0x0000
        /*0034*/ 	.byte	0x00, 0xf5, 0x21, 0x00


	//----- nvinfo : EIATTR_SPARSE_MMA_MASK
	.align		4
.L_15:
        /*0038*/ 	.byte	0x03, 0x50
        /*003a*/ 	.short	0x0000


	//----- nvinfo : EIATTR_MAXREG_COUNT
	.align		4
        /*003c*/ 	.byte	0x03, 0x1b
        /*003e*/ 	.short	0x00ff


	//----- nvinfo : EIATTR_MERCURY_ISA_VERSION
	.align		4
        /*0040*/ 	.byte	0x03, 0x5f
        /*0042*/ 	.short	0x0101


	//----- nvinfo : EIATTR_VRC_CTA_INIT_COUNT
	.align		4
        /*0044*/ 	.byte	0x02, 0x4a
	.zero		1
	.zero		1


	//----- nvinfo : EIATTR_EXIT_INSTR_OFFSETS
	.align		4
        /*0048*/ 	.byte	0x04, 0x1c
        /*004a*/ 	.short	(.L_17 - .L_16)


	//   ....[0]....
.L_16:
        /*004c*/ 	.word	0x000000a0


	//   ....[1]....
        /*0050*/ 	.word	0x000001e0


	//----- nvinfo : EIATTR_CRS_STACK_SIZE
	.align		4
.L_17:
        /*0054*/ 	.byte	0x04, 0x1e
        /*0056*/ 	.short	(.L_19 - .L_18)
.L_18:
        /*0058*/ 	.word	0x00000000


	//----- nvinfo : EIATTR_CBANK_PARAM_SIZE
	.align		4
.L_19:
        /*005c*/ 	.byte	0x03, 0x19
        /*005e*/ 	.short	0x0010


	//----- nvinfo : EIATTR_PARAM_CBANK
	.align		4
        /*0060*/ 	.byte	0x04, 0x0a
        /*0062*/ 	.short	(.L_21 - .L_20)
	.align		4
.L_20:
        /*0064*/ 	.word	index@(.nv.constant0._Z10estimatePIPfif)
        /*0068*/ 	.short	0x0380
        /*006a*/ 	.short	0x0010


	//----- nvinfo : EIATTR_SW_WAR
	.align		4
.L_21:
        /*006c*/ 	.byte	0x04, 0x36
        /*006e*/ 	.short	(.L_23 - .L_22)
.L_22:
        /*0070*/ 	.word	0x00000008
.L_23:


//--------------------- .nv.callgraph             --------------------------
	.section	.nv.callgraph,"",@"SHT_CUDA_CALLGRAPH"
	.align	4
	.sectionentsize	8
	.align		4
        /*0000*/ 	.word	0x00000000
	.align		4
        /*0004*/ 	.word	0xffffffff
	.align		4
        /*0008*/ 	.word	0x00000000
	.align		4
        /*000c*/ 	.word	0xfffffffe
	.align		4
        /*0010*/ 	.word	0x00000000
	.align		4
        /*0014*/ 	.word	0xfffffffd
	.align		4
        /*0018*/ 	.word	0x00000000
	.align		4
        /*001c*/ 	.word	0xfffffffc


//--------------------- .text._Z10estimatePIPfif  --------------------------
	.section	.text._Z10estimatePIPfif,"ax",@progbits
	.align	128
        .global         _Z10estimatePIPfif
        .type           _Z10estimatePIPfif,@function
        .size           _Z10estimatePIPfif,(.L_x_5 - _Z10estimatePIPfif)
        .other          _Z10estimatePIPfif,@"STO_CUDA_ENTRY STV_DEFAULT"
_Z10estimatePIPfif:
.text._Z10estimatePIPfif:
[----:B------:R-:W-:Y:S01]  /*0000*/  LDC R1, c[0x0][0x37c] ;  /* 0x0000df00ff017b82 */ /* 0x000fe20000000800 */
[----:B------:R-:W0:Y:S07]  /*0010*/  S2R R3, SR_TID.X ;  /* 0x0000000000037919 */ /* 0x000e2e0000002100 */
[----:B------:R-:W0:Y:S01]  /*0020*/  S2UR UR4, SR_CTAID.X ;  /* 0x00000000000479c3 */ /* 0x000e220000002500 */
[----:B------:R-:W1:Y:S07]  /*0030*/  LDCU UR5, c[0x0][0x38c] ;  /* 0x00007180ff0577ac */ /* 0x000e6e0008000800 */
[----:B------:R-:W0:Y:S02]  /*0040*/  LDC R0, c[0x0][0x360] ;  /* 0x0000d800ff007b82 */ /* 0x000e240000000800 */
[----:B0-----:R-:W-:-:S05]  /*0050*/  IMAD R0, R0, UR4, R3 ;  /* 0x0000000400007c24 */ /* 0x001fca000f8e0203 */
[----:B------:R-:W-:-:S05]  /*0060*/  I2FP.F32.S32 R0, R0 ;  /* 0x0000000000007245 */ /* 0x000fca0000201400 */
[----:B------:R-:W-:-:S04]  /*0070*/  FADD R0, R0, 0.5 ;  /* 0x3f00000000007421 */ /* 0x000fc80000000000 */
[----:B-1----:R-:W-:-:S05]  /*0080*/  FMUL R0, R0, UR5 ;  /* 0x0000000500007c20 */ /* 0x002fca0008400000 */
[----:B------:R-:W-:-:S13]  /*0090*/  FSETP.GEU.AND P0, PT, R0, 1, PT ;  /* 0x3f8000000000780b */ /* 0x000fda0003f0e000 */
[----:B------:R-:W-:Y:S05]  /*00a0*/  @P0 EXIT ;  /* 0x000000000000094d */ /* 0x000fea0003800000 */
[----:B------:R-:W-:Y:S01]  /*00b0*/  FFMA R0, -R0, R0, 1 ;  /* 0x3f80000000007423 */ /* 0x000fe20000000100 */
[----:B------:R-:W0:Y:S01]  /*00c0*/  LDCU.64 UR4, c[0x0][0x358] ;  /* 0x00006b00ff0477ac */ /* 0x000e220008000a00 */
[----:B------:R-:W-:Y:S02]  /*00d0*/  BSSY.RECONVERGENT B0, `(.L_x_0) ;  /* 0x000000c000007945 */ /* 0x000fe40003800200 */
[----:B------:R1:W2:Y:S01]  /*00e0*/  MUFU.RSQ R3, R0 ;  /* 0x0000000000037308 */ /* 0x0002a20000001400 */
[----:B------:R-:W-:-:S04]  /*00f0*/  IADD3 R2, PT, PT, R0, -0xd000000, RZ ;  /* 0xf300000000027810 */ /* 0x000fc80007ffe0ff */
[----:B------:R-:W-:-:S13]  /*0100*/  ISETP.GT.U32.AND P0, PT, R2, 0x727fffff, PT ;  /* 0x727fffff0200780c */ /* 0x000fda0003f04070 */
[----:B012---:R-:W-:Y:S05]  /*0110*/  @!P0 BRA `(.L_x_1) ;  /* 0x00000000000c8947 */ /* 0x007fea0003800000 */
[----:B------:R-:W-:-:S07]  /*0120*/  MOV R7, 0x140 ;  /* 0x0000014000077802 */ /* 0x000fce0000000f00 */
[----:B------:R-:W-:Y:S05]  /*0130*/  CALL.REL.NOINC `($__internal_0_$__cuda_sm20_sqrt_rn_f32_slowpath) ;  /* 0x00000000002c7944 */ /* 0x000fea0003c00000 */
[----:B------:R-:W-:Y:S05]  /*0140*/  BRA `(.L_x_2) ;  /* 0x0000000000107947 */ /* 0x000fea0003800000 */
.L_x_1:
[----:B------:R-:W-:Y:S01]  /*0150*/  FMUL.FTZ R5, R0, R3 ;  /* 0x0000000300057220 */ /* 0x000fe20000410000 */
[----:B------:R-:W-:-:S03]  /*0160*/  FMUL.FTZ R3, R3, 0.5 ;  /* 0x3f00000003037820 */ /* 0x000fc60000410000 */
[----:B------:R-:W-:-:S04]  /*0170*/  FFMA R0, -R5, R5, R0 ;  /* 0x0000000505007223 */ /* 0x000fc80000000100 */
[----:B------:R-:W-:-:S07]  /*0180*/  FFMA R0, R0, R3, R5 ;  /* 0x0000000300007223 */ /* 0x000fce0000000005 */
.L_x_2:
[----:B------:R-:W-:Y:S05]  /*0190*/  BSYNC.RECONVERGENT B0 ;  /* 0x0000000000007941 */ /* 0x000fea0003800200 */
.L_x_0:
[----:B------:R-:W0:Y:S01]  /*01a0*/  LDC.64 R2, c[0x0][0x380] ;  /* 0x0000e000ff027b82 */ /* 0x000e220000000a00 */
[----:B------:R-:W1:Y:S02]  /*01b0*/  LDCU UR6, c[0x0][0x38c] ;  /* 0x00007180ff0677ac */ /* 0x000e640008000800 */
[----:B-1----:R-:W-:-:S05]  /*01c0*/  FMUL R5, R0, UR6 ;  /* 0x0000000600057c20 */ /* 0x002fca0008400000 */
[----:B0-----:R-:W-:Y:S01]  /*01d0*/  REDG.E.ADD.F32.FTZ.RN.STRONG.GPU desc[UR4][R2.64], R5 ;  /* 0x00000005020079a6 */ /* 0x001fe2000c12f304 */
[----:B------:R-:W-:Y:S05]  /*01e0*/  EXIT ;  /* 0x000000000000794d */ /* 0x000fea0003800000 */
        .weak           $__internal_0_$__cuda_sm20_sqrt_rn_f32_slowpath
        .type           $__internal_0_$__cuda_sm20_sqrt_rn_f32_slowpath,@function
        .size           $__internal_0_$__cuda_sm20_sqrt_rn_f32_slowpath,(.L_x_5 - $__internal_0_$__cuda_sm20_sqrt_rn_f32_slowpath)
$__internal_0_$__cuda_sm20_sqrt_rn_f32_slowpath:
[----:B------:R-:W-:-:S13]  /*01f0*/  LOP3.LUT P0, RZ, R0, 0x7fffffff, RZ, 0xc0, !PT ;  /* 0x7fffffff00ff7812 */ /* 0x000fda000780c0ff */
[----:B------:R-:W-:Y:S01]  /*0200*/  @!P0 MOV R2, R0 ;  /* 0x0000000000028202 */ /* 0x000fe20000000f00 */
[----:B------:R-:W-:Y:S06]  /*0210*/  @!P0 BRA `(.L_x_3) ;  /* 0x0000000000408947 */ /* 0x000fec0003800000 */
[----:B------:R-:W-:-:S13]  /*0220*/  FSETP.GEU.FTZ.AND P0, PT, R0, RZ, PT ;  /* 0x000000ff0000720b */ /* 0x000fda0003f1e000 */
[----:B------:R-:W-:Y:S01]  /*0230*/  @!P0 MOV R2, 0x7fffffff ;  /* 0x7fffffff00028802 */ /* 0x000fe20000000f00 */
[----:B------:R-:W-:Y:S06]  /*0240*/  @!P0 BRA `(.L_x_3) ;  /* 0x0000000000348947 */ /* 0x000fec0003800000 */
[----:B------:R-:W-:-:S13]  /*0250*/  FSETP.GTU.FTZ.AND P0, PT, |R0|, +INF , PT ;  /* 0x7f8000000000780b */ /* 0x000fda0003f1c200 */
[----:B------:R-:W-:Y:S01]  /*0260*/  @P0 FADD.FTZ R2, R0, 1 ;  /* 0x3f80000000020421 */ /* 0x000fe20000010000 */
[----:B------:R-:W-:Y:S06]  /*0270*/  @P0 BRA `(.L_x_3) ;  /* 0x0000000000280947 */ /* 0x000fec0003800000 */
[----:B------:R-:W-:-:S13]  /*0280*/  FSETP.NEU.FTZ.AND P0, PT, |R0|, +INF , PT ;  /* 0x7f8000000000780b */ /* 0x000fda0003f1d200 */
[----:B------:R-:W-:-:S04]  /*0290*/  @P0 FFMA R3, R0, 1.84467440737095516160e+19, RZ ;  /* 0x5f80000000030823 */ /* 0x000fc800000000ff */
[----:B------:R-:W0:Y:S02]  /*02a0*/  @P0 MUFU.RSQ R2, R3 ;  /* 0x0000000300020308 */ /* 0x000e240000001400 */
[----:B0-----:R-:W-:Y:S01]  /*02b0*/  @P0 FMUL.FTZ R4, R3, R2 ;  /* 0x0000000203040220 */ /* 0x001fe20000410000 */
[----:B------:R-:W-:Y:S01]  /*02c0*/  @P0 FMUL.FTZ R6, R2, 0.5 ;  /* 0x3f00000002060820 */ /* 0x000fe20000410000 */
[----:B------:R-:W-:Y:S02]  /*02d0*/  @!P0 MOV R2, R0 ;  /* 0x0000000000028202 */ /* 0x000fe40000000f00 */
[----:B------:R-:W-:-:S04]  /*02e0*/  @P0 FADD.FTZ R5, -R4, -RZ ;  /* 0x800000ff04050221 */ /* 0x000fc80000010100 */
[----:B------:R-:W-:-:S04]  /*02f0*/  @P0 FFMA R5, R4, R5, R3 ;  /* 0x0000000504050223 */ /* 0x000fc80000000003 */
[----:B------:R-:W-:-:S04]  /*0300*/  @P0 FFMA R5, R5, R6, R4 ;  /* 0x0000000605050223 */ /* 0x000fc80000000004 */
[----:B------:R-:W-:-:S07]  /*0310*/  @P0 FMUL.FTZ R2, R5, 2.3283064365386962891e-10 ;  /* 0x2f80000005020820 */ /* 0x000fce0000410000 */
.L_x_3:
[----:B------:R-:W-:Y:S01]  /*0320*/  HFMA2 R3, -RZ, RZ, 0, 0 ;  /* 0x00000000ff037431 */ /* 0x000fe200000001ff */
[----:B------:R-:W-:Y:S02]  /*0330*/  MOV R0, R2 ;  /* 0x0000000200007202 */ /* 0x000fe40000000f00 */
[----:B------:R-:W-:-:S04]  /*0340*/  MOV R2, R7 ;  /* 0x0000000700027202 */ /* 0x000fc80000000f00 */
[----:B------:R-:W-:Y:S05]  /*0350*/  RET.REL.NODEC R2 `(_Z10estimatePIPfif) ;  /* 0xfffffffc02287950 */ /* 0x000fea0003c3ffff */
.L_x_4:
[----:B------:R-:W-:-:S00]  /*0360*/  BRA `(.L_x_4) ;  /* 0xfffffffc00fc7947 */ /* 0x000fc0000383ffff */
[----:B------:R-:W-:-:S00]  /*0370*/  NOP ;  /* 0x0000000000007918 */ /* 0x000fc00000000000 */
        /* <DEDUP_REMOVED lines=8> */
.L_x_5:


//--------------------- .nv.shared.reserved.0     --------------------------
	.section	.nv.shared.reserved.0,"aw",@nobits
	.weak		__nv_reservedSMEM_offset_0_alias
	.size		__nv_reservedSMEM_offset_0_alias, 0, 64
	.other		__nv_reservedSMEM_offset_0_alias,@"STO_CUDA_RESERVED_SHARED STV_DEFAULT"
__nv_reservedSMEM_offset_0_alias:
	.zero		0
	.zero		64


//--------------------- .nv.constant0._Z10estimatePIPfif --------------------------
	.section	.nv.constant0._Z10estimatePIPfif,"a",@progbits
	.sectionflags	@""
	.align	4
.nv.constant0._Z10estimatePIPfif:
	.zero		912


//--------------------- SYMBOLS --------------------------

	.type		.nv.reservedSmem.offset0,@object
	.size		.nv.reservedSmem.offset0,0x4
